	.version 2.1
	.target sm_20
	// compiled with /usr/local/cuda3.1/cuda/open64/lib//be
	// nvopencc 3.1 built on 2010-06-07

	//-----------------------------------------------------------
	// Compiling /tmp/tmpxft_000021e0_00000000-7_histogram256_SM12.cpp3.i (/tmp/ccBI#.Vfwhyj)
	//-----------------------------------------------------------

	//-----------------------------------------------------------
	// Options:
	//-----------------------------------------------------------
	//  Target:ptx, ISA:sm_20, Endian:little, Pointer Size:64
	//  -O3	(Optimization level)
	//  -g0	(Debug level)
	//  -m2	(Report advisories)
	//-----------------------------------------------------------

	.file	1	"<command-line>"
	.file	2	"/tmp/tmpxft_000021e0_00000000-6_histogram256_SM12.cudafe2.gpu"
	.file	3	"/usr/lib/gcc/x86_64-linux-gnu/4.4.3/include/stddef.h"
	.file	4	"/usr/local/cuda3.1/cuda/bin/../include/crt/device_runtime.h"
	.file	5	"/usr/local/cuda3.1/cuda/bin/../include/host_defines.h"
	.file	6	"/usr/local/cuda3.1/cuda/bin/../include/builtin_types.h"
	.file	7	"/usr/local/cuda3.1/cuda/bin/../include/device_types.h"
	.file	8	"/usr/local/cuda3.1/cuda/bin/../include/driver_types.h"
	.file	9	"/usr/local/cuda3.1/cuda/bin/../include/surface_types.h"
	.file	10	"/usr/local/cuda3.1/cuda/bin/../include/texture_types.h"
	.file	11	"/usr/local/cuda3.1/cuda/bin/../include/vector_types.h"
	.file	12	"/usr/local/cuda3.1/cuda/bin/../include/device_launch_parameters.h"
	.file	13	"/usr/local/cuda3.1/cuda/bin/../include/crt/storage_class.h"
	.file	14	"/usr/include/bits/types.h"
	.file	15	"/usr/include/time.h"
	.file	16	"/usr/local/cuda3.1/cuda/bin/../include/sm_11_atomic_functions.h"
	.file	17	"/home/andrew/repositories/gpuocelot/tests/cuda2.2/tests/histogram256/histogram256_kernel.cuh"
	.file	18	"/usr/local/cuda3.1/cuda/bin/../include/common_functions.h"
	.file	19	"/usr/local/cuda3.1/cuda/bin/../include/math_functions.h"
	.file	20	"/usr/local/cuda3.1/cuda/bin/../include/math_constants.h"
	.file	21	"/usr/local/cuda3.1/cuda/bin/../include/device_functions.h"
	.file	22	"/usr/local/cuda3.1/cuda/bin/../include/sm_12_atomic_functions.h"
	.file	23	"/usr/local/cuda3.1/cuda/bin/../include/sm_13_double_functions.h"
	.file	24	"/usr/local/cuda3.1/cuda/bin/../include/sm_20_atomic_functions.h"
	.file	25	"/usr/local/cuda3.1/cuda/bin/../include/sm_20_intrinsics.h"
	.file	26	"/usr/local/cuda3.1/cuda/bin/../include/surface_functions.h"
	.file	27	"/usr/local/cuda3.1/cuda/bin/../include/texture_fetch_functions.h"
	.file	28	"/usr/local/cuda3.1/cuda/bin/../include/math_functions_dbl_ptx3.h"


	.entry _Z18histogram256KernelPjS_i (
		.param .u64 __cudaparm__Z18histogram256KernelPjS_i_d_Result,
		.param .u64 __cudaparm__Z18histogram256KernelPjS_i_d_Data,
		.param .s32 __cudaparm__Z18histogram256KernelPjS_i_dataN)
	{
	.reg .u32 %r<59>;
	.reg .u64 %rd<37>;
	.reg .pred %p<10>;
	.shared .align 4 .b8 __cuda___cuda_local_var_26956_46_s_Hist20[6144];
	.loc	17	105	0
$LDWbegin__Z18histogram256KernelPjS_i:
	.loc	17	131	0
	mov.u32 	%r1, %tid.x;
	mov.s32 	%r2, %r1;
	cvt.s32.u32 	%r3, %ntid.x;
	mov.u32 	%r4, 1535;
	setp.gt.s32 	%p1, %r1, %r4;
	@%p1 bra 	$Lt_0_5890;
	mov.u64 	%rd1, __cuda___cuda_local_var_26956_46_s_Hist20;
	cvt.s64.s32 	%rd2, %r1;
	cvt.s64.s32 	%rd3, %r3;
	mul.wide.s32 	%rd4, %r1, 4;
	mul.wide.s32 	%rd5, %r3, 4;
	add.u64 	%rd6, %rd4, %rd1;
$Lt_0_6402:
 //<loop> Loop body line 131, nesting depth: 1, estimated iterations: unknown
	.loc	17	132	0
	mov.u32 	%r5, 0;
	st.shared.u32 	[%rd6+0], %r5;
	add.u32 	%r2, %r2, %r3;
	add.u64 	%rd6, %rd6, %rd5;
	mov.u32 	%r6, 1535;
	setp.le.s32 	%p2, %r2, %r6;
	@%p2 bra 	$Lt_0_6402;
$Lt_0_5890:
	mov.u64 	%rd1, __cuda___cuda_local_var_26956_46_s_Hist20;
	.loc	17	135	0
	bar.sync 	0;
	cvt.s32.u32 	%r7, %nctaid.x;
	mul24.lo.s32 	%r8, %r3, %r7;
	ld.param.s32 	%r9, [__cudaparm__Z18histogram256KernelPjS_i_dataN];
	div.s32 	%r10, %r9, %r8;
	rem.s32 	%r11, %r9, %r8;
	mov.u32 	%r12, 0;
	setp.ne.s32 	%p3, %r11, %r12;
	@%p3 bra 	$Lt_0_7170;
	.loc	17	136	0
	mov.s32 	%r13, %r10;
	bra.uni 	$Lt_0_6914;
$Lt_0_7170:
	add.s32 	%r13, %r10, 1;
$Lt_0_6914:
	.loc	17	137	0
	cvt.s32.u32 	%r14, %ctaid.x;
	mul24.lo.s32 	%r15, %r14, %r3;
	add.u32 	%r16, %r1, %r15;
	mov.u32 	%r17, 0;
	setp.le.s32 	%p4, %r13, %r17;
	@%p4 bra 	$Lt_0_7426;
	mul.lo.u32 	%r18, %r1, 256;
	mov.s32 	%r19, %r13;
	mov.s32 	%r20, 0;
	mov.s32 	%r21, %r19;
$Lt_0_7938:
 //<loop> Loop body line 137, nesting depth: 1, estimated iterations: unknown
	setp.ge.s32 	%p5, %r16, %r9;
	@%p5 bra 	$Lt_0_8194;
 //<loop> Part of loop body line 137, head labeled $Lt_0_7938
	.loc	17	139	0
	ld.param.u64 	%rd7, [__cudaparm__Z18histogram256KernelPjS_i_d_Data];
	cvt.s64.s32 	%rd8, %r16;
	mul.wide.s32 	%rd9, %r16, 4;
	add.u64 	%rd10, %rd7, %rd9;
	ld.global.u32 	%r22, [%rd10+0];
	.loc	16	109	0
	cvt.s64.s32 	%rd11, %r18;
	and.b32 	%r23, %r22, 255;
	cvt.u64.u32 	%rd12, %r23;
	add.u64 	%rd13, %rd11, %rd12;
	mul.lo.u64 	%rd14, %rd13, 4;
	add.u64 	%rd15, %rd1, %rd14;
	mov.u32 	%r24, 1;
	atom.shared.add.u32 	%r25, [%rd15], %r24;
	shl.b32 	%r26, %r22, 16;
	shr.u32 	%r27, %r26, 24;
	cvt.u64.u32 	%rd16, %r27;
	add.u64 	%rd17, %rd11, %rd16;
	mul.lo.u64 	%rd18, %rd17, 4;
	add.u64 	%rd19, %rd1, %rd18;
	mov.u32 	%r28, 1;
	atom.shared.add.u32 	%r29, [%rd19], %r28;
	shl.b32 	%r30, %r22, 8;
	shr.u32 	%r31, %r30, 24;
	cvt.u64.u32 	%rd20, %r31;
	add.u64 	%rd21, %rd11, %rd20;
	mul.lo.u64 	%rd22, %rd21, 4;
	add.u64 	%rd23, %rd1, %rd22;
	mov.u32 	%r32, 1;
	atom.shared.add.u32 	%r33, [%rd23], %r32;
	shr.u32 	%r34, %r22, 24;
	cvt.u64.u32 	%rd24, %r34;
	add.u64 	%rd25, %rd11, %rd24;
	mul.lo.u64 	%rd26, %rd25, 4;
	add.u64 	%rd27, %rd1, %rd26;
	mov.u32 	%r35, 1;
	atom.shared.add.u32 	%r36, [%rd27], %r35;
	.loc	17	145	0
	add.s32 	%r16, %r8, %r16;
$Lt_0_8194:
 //<loop> Part of loop body line 137, head labeled $Lt_0_7938
	.loc	17	147	0
	bar.sync 	0;
	add.s32 	%r20, %r20, 1;
	setp.ne.s32 	%p6, %r13, %r20;
	@%p6 bra 	$Lt_0_7938;
$Lt_0_7426:
	.loc	17	150	0
	bar.sync 	0;
	mov.u32 	%r37, 255;
	setp.gt.s32 	%p7, %r1, %r37;
	@%p7 bra 	$Lt_0_8962;
	cvt.s64.s32 	%rd28, %r1;
	cvt.s64.s32 	%rd29, %r3;
	mul.lo.u32 	%r38, %r14, 256;
	mul.wide.s32 	%rd30, %r1, 4;
	mul.wide.s32 	%rd5, %r3, 4;
	add.u32 	%r39, %r38, %r1;
	add.u32 	%r40, %r38, 255;
	add.u64 	%rd31, %rd30, %rd1;
	ld.param.u64 	%rd32, [__cudaparm__Z18histogram256KernelPjS_i_d_Result];
$Lt_0_9474:
 //<loop> Loop body line 150, nesting depth: 1, estimated iterations: unknown
	.loc	17	161	0
	ld.shared.u32 	%r41, [%rd31+0];
	and.b32 	%r42, %r41, 134217727;
	ld.shared.u32 	%r43, [%rd31+1024];
	and.b32 	%r44, %r43, 134217727;
	add.u32 	%r45, %r42, %r44;
	ld.shared.u32 	%r46, [%rd31+2048];
	and.b32 	%r47, %r46, 134217727;
	ld.shared.u32 	%r48, [%rd31+3072];
	and.b32 	%r49, %r48, 134217727;
	add.u32 	%r50, %r47, %r49;
	add.u32 	%r51, %r45, %r50;
	ld.shared.u32 	%r52, [%rd31+4096];
	and.b32 	%r53, %r52, 134217727;
	ld.shared.u32 	%r54, [%rd31+5120];
	and.b32 	%r55, %r54, 134217727;
	add.u32 	%r56, %r53, %r55;
	add.u32 	%r57, %r51, %r56;
	cvt.u64.u32 	%rd33, %r39;
	mul.wide.u32 	%rd34, %r39, 4;
	add.u64 	%rd35, %rd32, %rd34;
	st.global.u32 	[%rd35+0], %r57;
	add.u32 	%r39, %r3, %r39;
	add.u64 	%rd31, %rd31, %rd5;
	setp.le.s32 	%p8, %r39, %r40;
	@%p8 bra 	$Lt_0_9474;
$Lt_0_8962:
	.loc	17	164	0
	exit;
$LDWend__Z18histogram256KernelPjS_i:
	} // _Z18histogram256KernelPjS_i

	.entry _Z23mergeHistogram256KernelPj (
		.param .u64 __cudaparm__Z23mergeHistogram256KernelPj_d_Result)
	{
	.reg .u32 %r<15>;
	.reg .u64 %rd<16>;
	.reg .pred %p<5>;
	.shared .align 4 .b8 __cuda___cuda_local_var_27010_46_data6176[256];
	.loc	17	175	0
$LDWbegin__Z23mergeHistogram256KernelPj:
	mov.u64 	%rd1, __cuda___cuda_local_var_27010_46_data6176;
	.loc	17	180	0
	mov.u32 	%r1, %tid.x;
	cvt.u64.u32 	%rd2, %r1;
	mul.wide.u32 	%rd3, %r1, 4;
	add.u64 	%rd4, %rd1, %rd3;
	mov.u32 	%r2, %ctaid.x;
	ld.param.u64 	%rd5, [__cudaparm__Z23mergeHistogram256KernelPj_d_Result];
	mul.lo.u32 	%r3, %r1, 256;
	add.u32 	%r4, %r2, %r3;
	cvt.u64.u32 	%rd6, %r4;
	mul.wide.u32 	%rd7, %r4, 4;
	add.u64 	%rd8, %rd5, %rd7;
	ld.global.u32 	%r5, [%rd8+0];
	st.shared.u32 	[%rd4+0], %r5;
	mov.s32 	%r6, 32;
$Lt_1_3330:
 //<loop> Loop body line 180, nesting depth: 1, estimated iterations: unknown
	.loc	17	183	0
	bar.sync 	0;
	setp.le.u32 	%p1, %r6, %r1;
	@%p1 bra 	$Lt_1_3586;
 //<loop> Part of loop body line 180, head labeled $Lt_1_3330
	.loc	17	185	0
	ld.shared.u32 	%r7, [%rd4+0];
	add.u32 	%r8, %r6, %r1;
	cvt.u64.u32 	%rd9, %r8;
	mul.wide.u32 	%rd10, %r8, 4;
	add.u64 	%rd11, %rd1, %rd10;
	ld.shared.u32 	%r9, [%rd11+0];
	add.u32 	%r10, %r7, %r9;
	st.shared.u32 	[%rd4+0], %r10;
$Lt_1_3586:
 //<loop> Part of loop body line 180, head labeled $Lt_1_3330
	.loc	17	182	0
	shr.s32 	%r6, %r6, 1;
	mov.u32 	%r11, 0;
	setp.gt.s32 	%p2, %r6, %r11;
	@%p2 bra 	$Lt_1_3330;
	mov.u32 	%r12, 0;
	setp.ne.u32 	%p3, %r1, %r12;
	@%p3 bra 	$Lt_1_4354;
	.loc	17	189	0
	ld.shared.u32 	%r13, [__cuda___cuda_local_var_27010_46_data6176+0];
	cvt.u64.u32 	%rd12, %r2;
	mul.wide.u32 	%rd13, %r2, 4;
	add.u64 	%rd14, %rd5, %rd13;
	st.global.u32 	[%rd14+0], %r13;
$Lt_1_4354:
	.loc	17	190	0
	exit;
$LDWend__Z23mergeHistogram256KernelPj:
	} // _Z23mergeHistogram256KernelPj



// ===== COMPILED SASS (sm_100) =====

	.target	sm_100

	.elftype	@"ET_EXEC"


//--------------------- .note.nv.tkinfo           --------------------------
	.section	.note.nv.tkinfo,"",@"SHT_NOTE"
	.sectionflags	@"SHF_NOTE_NV_TKINFO"
	.tkinfo
        /*0018*/ 	.word	0x00000002
        /*0030*/ 	.string	""
        /*0030*/ 	.string	"ptxas"
        /*0030*/ 	.string	"Cuda compilation tools, release 13.0, V13.0.88"
        /*0030*/ 	.string	"Build cuda_13.0.r13.0/compiler.36424714_0"
        /*0030*/ 	.string	"-arch sm_100 "



//--------------------- .note.nv.cuinfo           --------------------------
	.section	.note.nv.cuinfo,"",@"SHT_NOTE"
	.sectionflags	@"SHF_NOTE_NV_CUINFO"
        /*0018*/ 	.short	0x0002
        /*001a*/ 	.short	0x0014
        /*001c*/ 	.short	0x0082
	.zero		2


//--------------------- .nv.info                  --------------------------
	.section	.nv.info,"",@"SHT_CUDA_INFO"
	.align	4


	//----- nvinfo : EIATTR_REGCOUNT
	.align		4
        /*0000*/ 	.byte	0x04, 0x2f
        /*0002*/ 	.short	(.L_1 - .L_0)
	.align		4
.L_0:
        /*0004*/ 	.word	index@(_Z18histogram256KernelPjS_i)
        /*0008*/ 	.word	0x00000013


	//----- nvinfo : EIATTR_FRAME_SIZE
	.align		4
.L_1:
        /*000c*/ 	.byte	0x04, 0x11
        /*000e*/ 	.short	(.L_3 - .L_2)
	.align		4
.L_2:
        /*0010*/ 	.word	index@(_Z18histogram256KernelPjS_i)
        /*0014*/ 	.word	0x00000000


	//----- nvinfo : EIATTR_REGCOUNT
	.align		4
.L_3:
        /*0018*/ 	.byte	0x04, 0x2f
        /*001a*/ 	.short	(.L_5 - .L_4)
	.align		4
.L_4:
        /*001c*/ 	.word	index@(_Z23mergeHistogram256KernelPj)
        /*0020*/ 	.word	0x0000000a


	//----- nvinfo : EIATTR_FRAME_SIZE
	.align		4
.L_5:
        /*0024*/ 	.byte	0x04, 0x11
        /*0026*/ 	.short	(.L_7 - .L_6)
	.align		4
.L_6:
        /*0028*/ 	.word	index@(_Z23mergeHistogram256KernelPj)
        /*002c*/ 	.word	0x00000000


	//----- nvinfo : EIATTR_MIN_STACK_SIZE
	.align		4
.L_7:
        /*0030*/ 	.byte	0x04, 0x12
        /*0032*/ 	.short	(.L_9 - .L_8)
	.align		4
.L_8:
        /*0034*/ 	.word	index@(_Z23mergeHistogram256KernelPj)
        /*0038*/ 	.word	0x00000000


	//----- nvinfo : EIATTR_MIN_STACK_SIZE
	.align		4
.L_9:
        /*003c*/ 	.byte	0x04, 0x12
        /*003e*/ 	.short	(.L_11 - .L_10)
	.align		4
.L_10:
        /*0040*/ 	.word	index@(_Z18histogram256KernelPjS_i)
        /*0044*/ 	.word	0x00000000
.L_11:


//--------------------- .nv.compat                --------------------------
	.section	.nv.compat,"",@"SHT_CUDA_COMPAT_INFO"
	.align	4
        /*0000*/ 	.byte	0x02, 0x09, 0x00, 0x00, 0x02, 0x02, 0x01, 0x00, 0x02, 0x05, 0x05, 0x00, 0x03, 0x07, 0x01, 0x01
        /*0010*/ 	.byte	0x02, 0x03, 0x00, 0x00, 0x02, 0x06, 0x01, 0x00, 0x04, 0x0b, 0x08, 0x00, 0x09, 0x00, 0x00, 0x00
        /*0020*/ 	.byte	0x00, 0x00, 0x00, 0x00


//--------------------- .nv.info._Z23mergeHistogram256KernelPj --------------------------
	.section	.nv.info._Z23mergeHistogram256KernelPj,"",@"SHT_CUDA_INFO"
	.sectionflags	@""
	.align	4


	//----- nvinfo : EIATTR_CUDA_API_VERSION
	.align		4
        /*0000*/ 	.byte	0x04, 0x37
        /*0002*/ 	.short	(.L_13 - .L_12)
.L_12:
        /*0004*/ 	.word	0x00000082


	//----- nvinfo : EIATTR_KPARAM_INFO
	.align		4
.L_13:
        /*0008*/ 	.byte	0x04, 0x17
        /*000a*/ 	.short	(.L_15 - .L_14)
.L_14:
        /*000c*/ 	.word	0x00000000
        /*0010*/ 	.short	0x0000
        /*0012*/ 	.short	0x0000
        /*0014*/ 	.byte	0x00, 0xf0, 0x21, 0x00


	//----- nvinfo : EIATTR_SPARSE_MMA_MASK
	.align		4
.L_15:
        /*0018*/ 	.byte	0x03, 0x50
        /*001a*/ 	.short	0x0000


	//----- nvinfo : EIATTR_MAXREG_COUNT
	.align		4
        /*001c*/ 	.byte	0x03, 0x1b
        /*001e*/ 	.short	0x00ff


	//----- nvinfo : EIATTR_NUM_BARRIERS
	.align		4
        /*0020*/ 	.byte	0x02, 0x4c
        /*0022*/ 	.byte	0x01
	.zero		1


	//----- nvinfo : EIATTR_MERCURY_ISA_VERSION
	.align		4
        /*0024*/ 	.byte	0x03, 0x5f
        /*0026*/ 	.short	0x0101


	//----- nvinfo : EIATTR_VRC_CTA_INIT_COUNT
	.align		4
        /*0028*/ 	.byte	0x02, 0x4a
	.zero		1
	.zero		1


	//----- nvinfo : EIATTR_EXIT_INSTR_OFFSETS
	.align		4
        /*002c*/ 	.byte	0x04, 0x1c
        /*002e*/ 	.short	(.L_17 - .L_16)


	//   ....[0]....
.L_16:
        /*0030*/ 	.word	0x000001a0


	//   ....[1]....
        /*0034*/ 	.word	0x00000220


	//----- nvinfo : EIATTR_CBANK_PARAM_SIZE
	.align		4
.L_17:
        /*0038*/ 	.byte	0x03, 0x19
        /*003a*/ 	.short	0x0008


	//----- nvinfo : EIATTR_PARAM_CBANK
	.align		4
        /*003c*/ 	.byte	0x04, 0x0a
        /*003e*/ 	.short	(.L_19 - .L_18)
	.align		4
.L_18:
        /*0040*/ 	.word	index@(.nv.constant0._Z23mergeHistogram256KernelPj)
        /*0044*/ 	.short	0x0380
        /*0046*/ 	.short	0x0008


	//----- nvinfo : EIATTR_SW_WAR
	.align		4
.L_19:
        /*0048*/ 	.byte	0x04, 0x36
        /*004a*/ 	.short	(.L_21 - .L_20)
.L_20:
        /*004c*/ 	.word	0x00000008
.L_21:


//--------------------- .nv.info._Z18histogram256KernelPjS_i --------------------------
	.section	.nv.info._Z18histogram256KernelPjS_i,"",@"SHT_CUDA_INFO"
	.sectionflags	@""
	.align	4


	//----- nvinfo : EIATTR_CUDA_API_VERSION
	.align		4
        /*0000*/ 	.byte	0x04, 0x37
        /*0002*/ 	.short	(.L_23 - .L_22)
.L_22:
        /*0004*/ 	.word	0x00000082


	//----- nvinfo : EIATTR_KPARAM_INFO
	.align		4
.L_23:
        /*0008*/ 	.byte	0x04, 0x17
        /*000a*/ 	.short	(.L_25 - .L_24)
.L_24:
        /*000c*/ 	.word	0x00000000
        /*0010*/ 	.short	0x0002
        /*0012*/ 	.short	0x0010
        /*0014*/ 	.byte	0x00, 0xf0, 0x11, 0x00


	//----- nvinfo : EIATTR_KPARAM_INFO
	.align		4
.L_25:
        /*0018*/ 	.byte	0x04, 0x17
        /*001a*/ 	.short	(.L_27 - .L_26)
.L_26:
        /*001c*/ 	.word	0x00000000
        /*0020*/ 	.short	0x0001
        /*0022*/ 	.short	0x0008
        /*0024*/ 	.byte	0x00, 0xf0, 0x21, 0x00


	//----- nvinfo : EIATTR_KPARAM_INFO
	.align		4
.L_27:
        /*0028*/ 	.byte	0x04, 0x17
        /*002a*/ 	.short	(.L_29 - .L_28)
.L_28:
        /*002c*/ 	.word	0x00000000
        /*0030*/ 	.short	0x0000
        /*0032*/ 	.short	0x0000
        /*0034*/ 	.byte	0x00, 0xf0, 0x21, 0x00


	//----- nvinfo : EIATTR_SPARSE_MMA_MASK
	.align		4
.L_29:
        /*0038*/ 	.byte	0x03, 0x50
        /*003a*/ 	.short	0x0000


	//----- nvinfo : EIATTR_MAXREG_COUNT
	.align		4
        /*003c*/ 	.byte	0x03, 0x1b
        /*003e*/ 	.short	0x00ff


	//----- nvinfo : EIATTR_NUM_BARRIERS
	.align		4
        /*0040*/ 	.byte	0x02, 0x4c
        /*0042*/ 	.byte	0x01
	.zero		1


	//----- nvinfo : EIATTR_MERCURY_ISA_VERSION
	.align		4
        /*0044*/ 	.byte	0x03, 0x5f
        /*0046*/ 	.short	0x0101


	//----- nvinfo : EIATTR_VRC_CTA_INIT_COUNT
	.align		4
        /*0048*/ 	.byte	0x02, 0x4a
	.zero		1
	.zero		1


	//----- nvinfo : EIATTR_EXIT_INSTR_OFFSETS
	.align		4
        /*004c*/ 	.byte	0x04, 0x1c
        /*004e*/ 	.short	(.L_31 - .L_30)


	//   ....[0]....
.L_30:
        /*0050*/ 	.word	0x00000650


	//   ....[1]....
        /*0054*/ 	.word	0x00000820


	//----- nvinfo : EIATTR_CRS_STACK_SIZE
	.align		4
.L_31:
        /*0058*/ 	.byte	0x04, 0x1e
        /*005a*/ 	.short	(.L_33 - .L_32)
.L_32:
        /*005c*/ 	.word	0x00000000


	//----- nvinfo : EIATTR_CBANK_PARAM_SIZE
	.align		4
.L_33:
        /*0060*/ 	.byte	0x03, 0x19
        /*0062*/ 	.short	0x0014


	//----- nvinfo : EIATTR_PARAM_CBANK
	.align		4
        /*0064*/ 	.byte	0x04, 0x0a
        /*0066*/ 	.short	(.L_35 - .L_34)
	.align		4
.L_34:
        /*0068*/ 	.word	index@(.nv.constant0._Z18histogram256KernelPjS_i)
        /*006c*/ 	.short	0x0380
        /*006e*/ 	.short	0x0014


	//----- nvinfo : EIATTR_SW_WAR
	.align		4
.L_35:
        /*0070*/ 	.byte	0x04, 0x36
        /*0072*/ 	.short	(.L_37 - .L_36)
.L_36:
        /*0074*/ 	.word	0x00000008
.L_37:


//--------------------- .nv.callgraph             --------------------------
	.section	.nv.callgraph,"",@"SHT_CUDA_CALLGRAPH"
	.align	4
	.sectionentsize	8
	.align		4
        /*0000*/ 	.word	0x00000000
	.align		4
        /*0004*/ 	.word	0xffffffff
	.align		4
        /*0008*/ 	.word	0x00000000
	.align		4
        /*000c*/ 	.word	0xfffffffe
	.align		4
        /*0010*/ 	.word	0x00000000
	.align		4
        /*0014*/ 	.word	0xfffffffd
	.align		4
        /*0018*/ 	.word	0x00000000
	.align		4
        /*001c*/ 	.word	0xfffffffc


//--------------------- .text._Z23mergeHistogram256KernelPj --------------------------
	.section	.text._Z23mergeHistogram256KernelPj,"ax",@progbits
	.align	128
.text._Z23mergeHistogram256KernelPj:
        .type           _Z23mergeHistogram256KernelPj,@function
        .size           _Z23mergeHistogram256KernelPj,(.L_x_11 - _Z23mergeHistogram256KernelPj)
        .other          _Z23mergeHistogram256KernelPj,@"STO_CUDA_ENTRY STV_DEFAULT"
_Z23mergeHistogram256KernelPj:
[----:B------:R-:W-:Y:S01]  /*0000*/  LDC R1, c[0x0][0x37c] ;  /* 0x0000df00ff017b82 */ /* 0x000fe20000000800 */
[----:B------:R-:W0:Y:S07]  /*0010*/  S2R R4, SR_TID.X ;  /* 0x0000000000047919 */ /* 0x000e2e0000002100 */
[----:B------:R-:W1:Y:S01]  /*0020*/  LDC.64 R2, c[0x0][0x380] ;  /* 0x0000e000ff027b82 */ /* 0x000e620000000a00 */
[----:B------:R-:W2:Y:S01]  /*0030*/  LDCU.64 UR6, c[0x0][0x358] ;  /* 0x00006b00ff0677ac */ /* 0x000ea20008000a00 */
[----:B------:R-:W0:Y:S02]  /*0040*/  S2R R7, SR_CTAID.X ;  /* 0x0000000000077919 */ /* 0x000e240000002500 */
[----:B0-----:R-:W-:-:S04]  /*0050*/  IMAD R5, R4, 0x100, R7 ;  /* 0x0000010004057824 */ /* 0x001fc800078e0207 */
[----:B-1----:R-:W-:-:S06]  /*0060*/  IMAD.WIDE.U32 R2, R5, 0x4, R2 ;  /* 0x0000000405027825 */ /* 0x002fcc00078e0002 */
[----:B--2---:R-:W2:Y:S01]  /*0070*/  LDG.E R3, desc[UR6][R2.64] ;  /* 0x0000000602037981 */ /* 0x004ea2000c1e1900 */
[----:B------:R-:W0:Y:S01]  /*0080*/  S2UR UR5, SR_CgaCtaId ;  /* 0x00000000000579c3 */ /* 0x000e220000008800 */
[----:B------:R-:W-:Y:S02]  /*0090*/  UMOV UR4, 0x400 ;  /* 0x0000040000047882 */ /* 0x000fe40000000000 */
[----:B0-----:R-:W-:-:S03]  /*00a0*/  ULEA UR4, UR5, UR4, 0x18 ;  /* 0x0000000405047291 */ /* 0x001fc6000f8ec0ff */
[----:B------:R-:W-:-:S03]  /*00b0*/  UMOV UR5, 0x20 ;  /* 0x0000002000057882 */ /* 0x000fc60000000000 */
[----:B------:R-:W-:-:S05]  /*00c0*/  LEA R0, R4, UR4, 0x2 ;  /* 0x0000000404007c11 */ /* 0x000fca000f8e10ff */
[----:B--2---:R0:W-:Y:S02]  /*00d0*/  STS [R0], R3 ;  /* 0x0000000300007388 */ /* 0x0041e40000000800 */
.L_x_0:
[----:B------:R-:W-:Y:S01]  /*00e0*/  BAR.SYNC.DEFER_BLOCKING 0x0 ;  /* 0x0000000000007b1d */ /* 0x000fe20000010000 */
[----:B------:R-:W-:-:S13]  /*00f0*/  ISETP.LT.U32.AND P0, PT, R4, UR5, PT ;  /* 0x0000000504007c0c */ /* 0x000fda000bf01070 */
[----:B------:R-:W-:Y:S01]  /*0100*/  @P0 IADD3 R2, PT, PT, R4, UR5, RZ ;  /* 0x0000000504020c10 */ /* 0x000fe2000fffe0ff */
[----:B------:R-:W-:-:S03]  /*0110*/  USHF.R.S32.HI UR5, URZ, 0x1, UR5 ;  /* 0x00000001ff057899 */ /* 0x000fc60008011405 */
[----:B0-----:R-:W-:Y:S01]  /*0120*/  @P0 LEA R3, R2, UR4, 0x2 ;  /* 0x0000000402030c11 */ /* 0x001fe2000f8e10ff */
[----:B------:R-:W-:Y:S01]  /*0130*/  UISETP.GT.AND UP0, UPT, UR5, URZ, UPT ;  /* 0x000000ff0500728c */ /* 0x000fe2000bf04270 */
[----:B------:R-:W-:Y:S04]  /*0140*/  @P0 LDS R2, [R0] ;  /* 0x0000000000020984 */ /* 0x000fe80000000800 */
[----:B------:R-:W0:Y:S02]  /*0150*/  @P0 LDS R3, [R3] ;  /* 0x0000000003030984 */ /* 0x000e240000000800 */
[----:B01----:R-:W-:-:S05]  /*0160*/  @P0 IMAD.IADD R5, R2, 0x1, R3 ;  /* 0x0000000102050824 */ /* 0x003fca00078e0203 */
[----:B------:R1:W-:Y:S01]  /*0170*/  @P0 STS [R0], R5 ;  /* 0x0000000500000388 */ /* 0x0003e20000000800 */
[----:B------:R-:W-:Y:S05]  /*0180*/  BRA.U UP0, `(.L_x_0) ;  /* 0xfffffffd00d47547 */ /* 0x000fea000b83ffff */
[----:B------:R-:W-:-:S13]  /*0190*/  ISETP.NE.U32.AND P0, PT, R4, RZ, PT ;  /* 0x000000ff0400720c */ /* 0x000fda0003f05070 */
[----:B------:R-:W-:Y:S05]  /*01a0*/  @P0 EXIT ;  /* 0x000000000000094d */ /* 0x000fea0003800000 */
[----:B------:R-:W0:Y:S01]  /*01b0*/  S2UR UR5, SR_CgaCtaId ;  /* 0x00000000000579c3 */ /* 0x000e220000008800 */
[----:B------:R-:W-:-:S07]  /*01c0*/  UMOV UR4, 0x400 ;  /* 0x0000040000047882 */ /* 0x000fce0000000000 */
[----:B------:R-:W2:Y:S01]  /*01d0*/  LDC.64 R2, c[0x0][0x380] ;  /* 0x0000e000ff027b82 */ /* 0x000ea20000000a00 */
[----:B0-----:R-:W-:Y:S01]  /*01e0*/  ULEA UR4, UR5, UR4, 0x18 ;  /* 0x0000000405047291 */ /* 0x001fe2000f8ec0ff */
[----:B--2---:R-:W-:-:S08]  /*01f0*/  IMAD.WIDE.U32 R2, R7, 0x4, R2 ;  /* 0x0000000407027825 */ /* 0x004fd000078e0002 */
[----:B-1----:R-:W0:Y:S04]  /*0200*/  LDS R5, [UR4] ;  /* 0x00000004ff057984 */ /* 0x002e280008000800 */
[----:B0-----:R-:W-:Y:S01]  /*0210*/  STG.E desc[UR6][R2.64], R5 ;  /* 0x0000000502007986 */ /* 0x001fe2000c101906 */
[----:B------:R-:W-:Y:S05]  /*0220*/  EXIT ;  /* 0x000000000000794d */ /* 0x000fea0003800000 */
.L_x_1:
[----:B------:R-:W-:-:S00]  /*0230*/  BRA `(.L_x_1) ;  /* 0xfffffffc00fc7947 */ /* 0x000fc0000383ffff */
[----:B------:R-:W-:-:S00]  /*0240*/  NOP ;  /* 0x0000000000007918 */ /* 0x000fc00000000000 */
        /* <DEDUP_REMOVED lines=11> */
.L_x_11:


//--------------------- .text._Z18histogram256KernelPjS_i --------------------------
	.section	.text._Z18histogram256KernelPjS_i,"ax",@progbits
	.align	128
.text._Z18histogram256KernelPjS_i:
        .type           _Z18histogram256KernelPjS_i,@function
        .size           _Z18histogram256KernelPjS_i,(.L_x_12 - _Z18histogram256KernelPjS_i)
        .other          _Z18histogram256KernelPjS_i,@"STO_CUDA_ENTRY STV_DEFAULT"
_Z18histogram256KernelPjS_i:
[----:B------:R-:W-:Y:S01]  /*0000*/  LDC R1, c[0x0][0x37c] ;  /* 0x0000df00ff017b82 */ /* 0x000fe20000000800 */
[----:B------:R-:W0:Y:S07]  /*0010*/  S2R R2, SR_TID.X ;  /* 0x0000000000027919 */ /* 0x000e2e0000002100 */
[----:B------:R-:W1:Y:S01]  /*0020*/  LDC R0, c[0x0][0x360] ;  /* 0x0000d800ff007b82 */ /* 0x000e620000000800 */
[----:B------:R-:W-:Y:S01]  /*0030*/  BSSY.RECONVERGENT B0, `(.L_x_2) ;  /* 0x0000010000007945 */ /* 0x000fe20003800200 */
[----:B0-----:R-:W-:-:S13]  /*0040*/  ISETP.GT.AND P0, PT, R2, 0x5ff, PT ;  /* 0x000005ff0200780c */ /* 0x001fda0003f04270 */
[----:B------:R-:W-:Y:S05]  /*0050*/  @P0 BRA `(.L_x_3) ;  /* 0x0000000000340947 */ /* 0x000fea0003800000 */
[----:B------:R-:W0:Y:S01]  /*0060*/  S2UR UR5, SR_CgaCtaId ;  /* 0x00000000000579c3 */ /* 0x000e220000008800 */
[----:B------:R-:W-:Y:S01]  /*0070*/  UMOV UR4, 0x400 ;  /* 0x0000040000047882 */ /* 0x000fe20000000000 */
[----:B------:R-:W-:Y:S02]  /*0080*/  IMAD.MOV.U32 R5, RZ, RZ, RZ ;  /* 0x000000ffff057224 */ /* 0x000fe400078e00ff */
[----:B------:R-:W-:Y:S01]  /*0090*/  IMAD.MOV.U32 R3, RZ, RZ, R2 ;  /* 0x000000ffff037224 */ /* 0x000fe200078e0002 */
[----:B0-----:R-:W-:-:S06]  /*00a0*/  ULEA UR4, UR5, UR4, 0x18 ;  /* 0x0000000405047291 */ /* 0x001fcc000f8ec0ff */
[----:B------:R-:W-:-:S04]  /*00b0*/  IMAD.U32 R4, RZ, RZ, UR4 ;  /* 0x00000004ff047e24 */ /* 0x000fc8000f8e00ff */
[----:B------:R-:W-:-:S07]  /*00c0*/  IMAD.WIDE R4, R2, 0x4, R4 ;  /* 0x0000000402047825 */ /* 0x000fce00078e0204 */
.L_x_4:
[--C-:B------:R-:W-:Y:S02]  /*00d0*/  IMAD.MOV.U32 R6, RZ, RZ, R4.reuse ;  /* 0x000000ffff067224 */ /* 0x100fe400078e0004 */
[C---:B-1----:R-:W-:Y:S02]  /*00e0*/  IMAD.IADD R3, R0.reuse, 0x1, R3 ;  /* 0x0000000100037824 */ /* 0x042fe400078e0203 */
[----:B------:R-:W-:Y:S01]  /*00f0*/  IMAD.WIDE R4, R0, 0x4, R4 ;  /* 0x0000000400047825 */ /* 0x000fe200078e0204 */
[----:B------:R0:W-:Y:S02]  /*0100*/  STS [R6], RZ ;  /* 0x000000ff06007388 */ /* 0x0001e40000000800 */
[----:B------:R-:W-:-:S13]  /*0110*/  ISETP.GT.AND P0, PT, R3, 0x5ff, PT ;  /* 0x000005ff0300780c */ /* 0x000fda0003f04270 */
[----:B0-----:R-:W-:Y:S05]  /*0120*/  @!P0 BRA `(.L_x_4) ;  /* 0xfffffffc00e88947 */ /* 0x001fea000383ffff */
.L_x_3:
[----:B------:R-:W-:Y:S05]  /*0130*/  BSYNC.RECONVERGENT B0 ;  /* 0x0000000000007941 */ /* 0x000fea0003800200 */
.L_x_2:
[----:B------:R-:W0:Y:S01]  /*0140*/  LDCU UR4, c[0x0][0x370] ;  /* 0x00006e00ff0477ac */ /* 0x000e220008000800 */
[----:B-1----:R-:W-:Y:S01]  /*0150*/  SGXT R5, R0, 0x18 ;  /* 0x000000180005781a */ /* 0x002fe20000000200 */
[----:B------:R-:W1:Y:S01]  /*0160*/  LDC R13, c[0x0][0x390] ;  /* 0x0000e400ff0d7b82 */ /* 0x000e620000000800 */
[----:B------:R-:W2:Y:S07]  /*0170*/  LDCU.64 UR6, c[0x0][0x358] ;  /* 0x00006b00ff0677ac */ /* 0x000eae0008000a00 */
[----:B------:R-:W3:Y:S01]  /*0180*/  S2UR UR5, SR_CgaCtaId ;  /* 0x00000000000579c3 */ /* 0x000ee20000008800 */
[----:B0-----:R-:W-:-:S06]  /*0190*/  USGXT UR4, UR4, 0x18 ;  /* 0x000000180404789a */ /* 0x001fcc0008000200 */
[----:B------:R-:W-:Y:S01]  /*01a0*/  IMAD R4, R5, UR4, RZ ;  /* 0x0000000405047c24 */ /* 0x000fe2000f8e02ff */
[----:B------:R-:W-:Y:S01]  /*01b0*/  UMOV UR4, 0x400 ;  /* 0x0000040000047882 */ /* 0x000fe20000000000 */
[----:B-1----:R-:W-:Y:S01]  /*01c0*/  IABS R10, R13 ;  /* 0x0000000d000a7213 */ /* 0x002fe20000000000 */
[----:B------:R-:W-:Y:S01]  /*01d0*/  BAR.SYNC.DEFER_BLOCKING 0x0 ;  /* 0x0000000000007b1d */ /* 0x000fe20000010000 */
[----:B------:R-:W-:Y:S02]  /*01e0*/  ISETP.GE.AND P1, PT, R13, RZ, PT ;  /* 0x000000ff0d00720c */ /* 0x000fe40003f26270 */
[-C--:B------:R-:W-:Y:S02]  /*01f0*/  IABS R9, R4.reuse ;  /* 0x0000000400097213 */ /* 0x080fe40000000000 */
[----:B------:R-:W-:Y:S02]  /*0200*/  IABS R12, R4 ;  /* 0x00000004000c7213 */ /* 0x000fe40000000000 */
[----:B------:R-:W0:Y:S01]  /*0210*/  I2F.RP R3, R9 ;  /* 0x0000000900037306 */ /* 0x000e220000209400 */
[----:B---3--:R-:W-:-:S07]  /*0220*/  ULEA UR5, UR5, UR4, 0x18 ;  /* 0x0000000405057291 */ /* 0x008fce000f8ec0ff */
[----:B0-----:R-:W0:Y:S02]  /*0230*/  MUFU.RCP R3, R3 ;  /* 0x0000000300037308 */ /* 0x001e240000001000 */
[----:B0-----:R-:W-:Y:S02]  /*0240*/  VIADD R6, R3, 0xffffffe ;  /* 0x0ffffffe03067836 */ /* 0x001fe40000000000 */
[----:B------:R-:W-:-:S04]  /*0250*/  IMAD.MOV R3, RZ, RZ, -R12 ;  /* 0x000000ffff037224 */ /* 0x000fc800078e0a0c */
[----:B------:R0:W1:Y:S02]  /*0260*/  F2I.FTZ.U32.TRUNC.NTZ R7, R6 ;  /* 0x0000000600077305 */ /* 0x000064000021f000 */
[----:B0-----:R-:W-:Y:S02]  /*0270*/  IMAD.MOV.U32 R6, RZ, RZ, RZ ;  /* 0x000000ffff067224 */ /* 0x001fe400078e00ff */
[----:B-1----:R-:W-:-:S04]  /*0280*/  IMAD.MOV R8, RZ, RZ, -R7 ;  /* 0x000000ffff087224 */ /* 0x002fc800078e0a07 */
[----:B------:R-:W-:Y:S02]  /*0290*/  IMAD R11, R8, R9, RZ ;  /* 0x00000009080b7224 */ /* 0x000fe400078e02ff */
[----:B------:R-:W-:Y:S02]  /*02a0*/  IMAD.MOV.U32 R8, RZ, RZ, R10 ;  /* 0x000000ffff087224 */ /* 0x000fe400078e000a */
[----:B------:R-:W-:-:S06]  /*02b0*/  IMAD.HI.U32 R7, R7, R11, R6 ;  /* 0x0000000b07077227 */ /* 0x000fcc00078e0006 */
[----:B------:R-:W-:-:S04]  /*02c0*/  IMAD.HI.U32 R7, R7, R8, RZ ;  /* 0x0000000807077227 */ /* 0x000fc800078e00ff */
[----:B------:R-:W-:Y:S01]  /*02d0*/  IMAD R6, R7, R3, R8 ;  /* 0x0000000307067224 */ /* 0x000fe200078e0208 */
[----:B------:R-:W-:Y:S01]  /*02e0*/  LOP3.LUT R8, R4, R13, RZ, 0x3c, !PT ;  /* 0x0000000d04087212 */ /* 0x000fe200078e3cff */
[----:B------:R-:W0:Y:S03]  /*02f0*/  S2R R3, SR_CTAID.X ;  /* 0x0000000000037919 */ /* 0x000e260000002500 */
[----:B------:R-:W-:Y:S02]  /*0300*/  ISETP.GT.U32.AND P0, PT, R9, R6, PT ;  /* 0x000000060900720c */ /* 0x000fe40003f04070 */
[----:B------:R-:W-:-:S11]  /*0310*/  ISETP.GE.AND P4, PT, R8, RZ, PT ;  /* 0x000000ff0800720c */ /* 0x000fd60003f86270 */
[----:B------:R-:W-:Y:S02]  /*0320*/  @!P0 IMAD.IADD R6, R6, 0x1, -R9 ;  /* 0x0000000106068824 */ /* 0x000fe400078e0a09 */
[----:B------:R-:W-:-:S03]  /*0330*/  @!P0 VIADD R7, R7, 0x1 ;  /* 0x0000000107078836 */ /* 0x000fc60000000000 */
[C---:B------:R-:W-:Y:S02]  /*0340*/  ISETP.GE.U32.AND P2, PT, R6.reuse, R9, PT ;  /* 0x000000090600720c */ /* 0x040fe40003f46070 */
[----:B------:R-:W-:Y:S01]  /*0350*/  ISETP.GT.U32.AND P3, PT, R9, R6, PT ;  /* 0x000000060900720c */ /* 0x000fe20003f64070 */
[----:B------:R-:W-:-:S05]  /*0360*/  IMAD.IADD R9, R6, 0x1, -R9 ;  /* 0x0000000106097824 */ /* 0x000fca00078e0a09 */
[----:B------:R-:W-:Y:S02]  /*0370*/  SEL R9, R9, R6, !P3 ;  /* 0x0000000609097207 */ /* 0x000fe40005800000 */
[----:B------:R-:W-:Y:S02]  /*0380*/  ISETP.NE.AND P3, PT, R4, RZ, PT ;  /* 0x000000ff0400720c */ /* 0x000fe40003f65270 */
[----:B------:R-:W-:Y:S01]  /*0390*/  LOP3.LUT R6, RZ, R4, RZ, 0x33, !PT ;  /* 0x00000004ff067212 */ /* 0x000fe200078e33ff */
[----:B------:R-:W-:Y:S02]  /*03a0*/  @!P1 IMAD.MOV R9, RZ, RZ, -R9 ;  /* 0x000000ffff099224 */ /* 0x000fe400078e0a09 */
[----:B------:R-:W-:-:S03]  /*03b0*/  @P2 VIADD R7, R7, 0x1 ;  /* 0x0000000107072836 */ /* 0x000fc60000000000 */
[----:B------:R-:W-:Y:S01]  /*03c0*/  SEL R9, R6, R9, !P3 ;  /* 0x0000000906097207 */ /* 0x000fe20005800000 */
[----:B------:R-:W-:-:S03]  /*03d0*/  @!P4 IMAD.MOV R7, RZ, RZ, -R7 ;  /* 0x000000ffff07c224 */ /* 0x000fc600078e0a07 */
[----:B------:R-:W-:Y:S02]  /*03e0*/  ISETP.NE.AND P0, PT, R9, RZ, PT ;  /* 0x000000ff0900720c */ /* 0x000fe40003f05270 */
[----:B------:R-:W-:Y:S02]  /*03f0*/  SEL R10, R6, R7, !P3 ;  /* 0x00000007060a7207 */ /* 0x000fe40005800000 */
[----:B0-----:R-:W-:-:S05]  /*0400*/  SGXT R6, R3, 0x18 ;  /* 0x000000180306781a */ /* 0x001fca0000000200 */
[----:B------:R-:W-:-:S04]  /*0410*/  IMAD R5, R5, R6, R2 ;  /* 0x0000000605057224 */ /* 0x000fc800078e0202 */
[----:B------:R-:W-:-:S05]  /*0420*/  @P0 VIADD R10, R10, 0x1 ;  /* 0x000000010a0a0836 */ /* 0x000fca0000000000 */
[----:B------:R-:W-:-:S13]  /*0430*/  ISETP.GT.AND P0, PT, R10, RZ, PT ;  /* 0x000000ff0a00720c */ /* 0x000fda0003f04270 */
[----:B--2---:R-:W-:Y:S05]  /*0440*/  @!P0 BRA `(.L_x_5) ;  /* 0x0000000000788947 */ /* 0x004fea0003800000 */
[----:B------:R-:W0:Y:S01]  /*0450*/  LDC.64 R6, c[0x0][0x388] ;  /* 0x0000e200ff067b82 */ /* 0x000e220000000a00 */
[----:B------:R-:W-:Y:S01]  /*0460*/  IMAD.SHL.U32 R11, R2, 0x100, RZ ;  /* 0x00000100020b7824 */ /* 0x000fe200078e00ff */
[----:B------:R-:W1:Y:S01]  /*0470*/  LDCU UR8, c[0x0][0x390] ;  /* 0x00007200ff0877ac */ /* 0x000e620008000800 */
[----:B------:R-:W-:-:S05]  /*0480*/  UMOV UR4, URZ ;  /* 0x000000ff00047c82 */ /* 0x000fca0008000000 */
.L_x_8:
[----:B-1----:R-:W-:Y:S01]  /*0490*/  ISETP.GE.AND P0, PT, R5, UR8, PT ;  /* 0x0000000805007c0c */ /* 0x002fe2000bf06270 */
[----:B------:R-:W-:-:S12]  /*04a0*/  BSSY.RECONVERGENT B0, `(.L_x_6) ;  /* 0x0000014000007945 */ /* 0x000fd80003800200 */
[----:B------:R-:W-:Y:S05]  /*04b0*/  @P0 BRA `(.L_x_7) ;  /* 0x0000000000480947 */ /* 0x000fea0003800000 */
[----:B0-----:R-:W-:-:S06]  /*04c0*/  IMAD.WIDE R8, R5, 0x4, R6 ;  /* 0x0000000405087825 */ /* 0x001fcc00078e0206 */
[----:B------:R-:W2:Y:S01]  /*04d0*/  LDG.E R8, desc[UR6][R8.64] ;  /* 0x0000000608087981 */ /* 0x000ea2000c1e1900 */
[----:B------:R-:W-:Y:S01]  /*04e0*/  IMAD.IADD R5, R4, 0x1, R5 ;  /* 0x0000000104057824 */ /* 0x000fe200078e0205 */
[C---:B--2---:R-:W-:Y:S01]  /*04f0*/  LOP3.LUT R12, R8.reuse, 0xff, RZ, 0xc0, !PT ;  /* 0x000000ff080c7812 */ /* 0x044fe200078ec0ff */
[C---:B------:R-:W-:Y:S02]  /*0500*/  IMAD.U32 R14, R8.reuse, 0x10000, RZ ;  /* 0x00010000080e7824 */ /* 0x040fe400078e00ff */
[----:B------:R-:W-:Y:S02]  /*0510*/  IMAD.SHL.U32 R16, R8, 0x100, RZ ;  /* 0x0000010008107824 */ /* 0x000fe400078e00ff */
[----:B------:R-:W-:Y:S01]  /*0520*/  IMAD.IADD R13, R11, 0x1, R12 ;  /* 0x000000010b0d7824 */ /* 0x000fe200078e020c */
[-C--:B------:R-:W-:Y:S02]  /*0530*/  LEA.HI R14, R14, R11.reuse, RZ, 0x8 ;  /* 0x0000000b0e0e7211 */ /* 0x080fe400078f40ff */
[----:B------:R-:W-:-:S02]  /*0540*/  LEA.HI R16, R16, R11, RZ, 0x8 ;  /* 0x0000000b10107211 */ /* 0x000fc400078f40ff */
[----:B------:R-:W-:Y:S02]  /*0550*/  LEA.HI R12, R8, R11, RZ, 0x8 ;  /* 0x0000000b080c7211 */ /* 0x000fe400078f40ff */
[----:B------:R-:W-:Y:S02]  /*0560*/  LEA R13, R13, UR5, 0x2 ;  /* 0x000000050d0d7c11 */ /* 0x000fe4000f8e10ff */
[----:B------:R-:W-:Y:S02]  /*0570*/  LEA R14, R14, UR5, 0x2 ;  /* 0x000000050e0e7c11 */ /* 0x000fe4000f8e10ff */
[----:B------:R-:W-:Y:S01]  /*0580*/  LEA R16, R16, UR5, 0x2 ;  /* 0x0000000510107c11 */ /* 0x000fe2000f8e10ff */
[----:B------:R1:W-:Y:S01]  /*0590*/  ATOMS.POPC.INC.32 RZ, [R13+URZ] ;  /* 0x000000000dff7f8c */ /* 0x0003e2000d8000ff */
[----:B------:R-:W-:-:S03]  /*05a0*/  LEA R12, R12, UR5, 0x2 ;  /* 0x000000050c0c7c11 */ /* 0x000fc6000f8e10ff */
[----:B------:R1:W-:Y:S04]  /*05b0*/  ATOMS.POPC.INC.32 RZ, [R14+URZ] ;  /* 0x000000000eff7f8c */ /* 0x0003e8000d8000ff */
[----:B------:R1:W-:Y:S04]  /*05c0*/  ATOMS.POPC.INC.32 RZ, [R16+URZ] ;  /* 0x0000000010ff7f8c */ /* 0x0003e8000d8000ff */
[----:B------:R1:W-:Y:S02]  /*05d0*/  ATOMS.POPC.INC.32 RZ, [R12+URZ] ;  /* 0x000000000cff7f8c */ /* 0x0003e4000d8000ff */
.L_x_7:
[----:B------:R-:W-:Y:S05]  /*05e0*/  BSYNC.RECONVERGENT B0 ;  /* 0x0000000000007941 */ /* 0x000fea0003800200 */
.L_x_6:
[----:B------:R-:W-:Y:S01]  /*05f0*/  UIADD3 UR4, UPT, UPT, UR4, 0x1, URZ ;  /* 0x0000000104047890 */ /* 0x000fe2000fffe0ff */
[----:B------:R-:W-:Y:S05]  /*0600*/  BAR.SYNC.DEFER_BLOCKING 0x0 ;  /* 0x0000000000007b1d */ /* 0x000fea0000010000 */
[----:B------:R-:W-:-:S13]  /*0610*/  ISETP.NE.AND P0, PT, R10, UR4, PT ;  /* 0x000000040a007c0c */ /* 0x000fda000bf05270 */
[----:B------:R-:W-:Y:S05]  /*0620*/  @P0 BRA `(.L_x_8) ;  /* 0xfffffffc00980947 */ /* 0x000fea000383ffff */
.L_x_5:
[----:B------:R-:W-:Y:S01]  /*0630*/  BAR.SYNC.DEFER_BLOCKING 0x0 ;  /* 0x0000000000007b1d */ /* 0x000fe20000010000 */
[----:B------:R-:W-:-:S13]  /*0640*/  ISETP.GT.AND P0, PT, R2, 0xff, PT ;  /* 0x000000ff0200780c */ /* 0x000fda0003f04270 */
[----:B------:R-:W-:Y:S05]  /*0650*/  @P0 EXIT ;  /* 0x000000000000094d */ /* 0x000fea0003800000 */
[----:B------:R-:W2:Y:S01]  /*0660*/  LDC.64 R4, c[0x0][0x380] ;  /* 0x0000e000ff047b82 */ /* 0x000ea20000000a00 */
[----:B0-----:R-:W-:Y:S01]  /*0670*/  IMAD.U32 R6, RZ, RZ, UR5 ;  /* 0x00000005ff067e24 */ /* 0x001fe2000f8e00ff */
[C---:B------:R-:W-:Y:S01]  /*0680*/  LEA R8, R3.reuse, 0xff, 0x8 ;  /* 0x000000ff03087811 */ /* 0x040fe200078e40ff */
[----:B------:R-:W-:Y:S02]  /*0690*/  IMAD.MOV.U32 R7, RZ, RZ, RZ ;  /* 0x000000ffff077224 */ /* 0x000fe400078e00ff */
[----:B------:R-:W-:Y:S02]  /*06a0*/  IMAD R9, R3, 0x100, R2 ;  /* 0x0000010003097824 */ /* 0x000fe400078e0202 */
[----:B------:R-:W-:-:S07]  /*06b0*/  IMAD.WIDE R6, R2, 0x4, R6 ;  /* 0x0000000402067825 */ /* 0x000fce00078e0206 */
.L_x_9:
[--C-:B-1----:R-:W-:Y:S02]  /*06c0*/  IMAD.MOV.U32 R14, RZ, RZ, R6.reuse ;  /* 0x000000ffff0e7224 */ /* 0x102fe400078e0006 */
[----:B------:R-:W-:-:S03]  /*06d0*/  IMAD.WIDE R6, R0, 0x4, R6 ;  /* 0x0000000400067825 */ /* 0x000fc600078e0206 */
[----:B------:R-:W0:Y:S04]  /*06e0*/  LDS R10, [R14+0x800] ;  /* 0x000800000e0a7984 */ /* 0x000e280000000800 */
[----:B------:R-:W1:Y:S04]  /*06f0*/  LDS R11, [R14+0xc00] ;  /* 0x000c00000e0b7984 */ /* 0x000e680000000800 */
[----:B------:R-:W3:Y:S04]  /*0700*/  LDS R2, [R14] ;  /* 0x000000000e027984 */ /* 0x000ee80000000800 */
[----:B------:R-:W4:Y:S04]  /*0710*/  LDS R3, [R14+0x400] ;  /* 0x000400000e037984 */ /* 0x000f280000000800 */
[----:B------:R-:W5:Y:S04]  /*0720*/  LDS R12, [R14+0x1000] ;  /* 0x001000000e0c7984 */ /* 0x000f680000000800 */
[----:B------:R-:W2:Y:S01]  /*0730*/  LDS R13, [R14+0x1400] ;  /* 0x001400000e0d7984 */ /* 0x000ea20000000800 */
[----:B0-----:R-:W-:-:S02]  /*0740*/  LOP3.LUT R10, R10, 0x7ffffff, RZ, 0xc0, !PT ;  /* 0x07ffffff0a0a7812 */ /* 0x001fc400078ec0ff */
[----:B-1----:R-:W-:Y:S02]  /*0750*/  LOP3.LUT R11, R11, 0x7ffffff, RZ, 0xc0, !PT ;  /* 0x07ffffff0b0b7812 */ /* 0x002fe400078ec0ff */
[----:B---3--:R-:W-:-:S03]  /*0760*/  LOP3.LUT R2, R2, 0x7ffffff, RZ, 0xc0, !PT ;  /* 0x07ffffff02027812 */ /* 0x008fc600078ec0ff */
[----:B------:R-:W-:Y:S01]  /*0770*/  IMAD.IADD R10, R10, 0x1, R11 ;  /* 0x000000010a0a7824 */ /* 0x000fe200078e020b */
[----:B----4-:R-:W-:Y:S02]  /*0780*/  LOP3.LUT R3, R3, 0x7ffffff, RZ, 0xc0, !PT ;  /* 0x07ffffff03037812 */ /* 0x010fe400078ec0ff */
[----:B-----5:R-:W-:Y:S02]  /*0790*/  LOP3.LUT R11, R12, 0x7ffffff, RZ, 0xc0, !PT ;  /* 0x07ffffff0c0b7812 */ /* 0x020fe400078ec0ff */
[----:B------:R-:W-:Y:S01]  /*07a0*/  IADD3 R10, PT, PT, R10, R2, R3 ;  /* 0x000000020a0a7210 */ /* 0x000fe20007ffe003 */
[----:B--2---:R-:W-:Y:S01]  /*07b0*/  IMAD.WIDE.U32 R2, R9, 0x4, R4 ;  /* 0x0000000409027825 */ /* 0x004fe200078e0004 */
[----:B------:R-:W-:-:S03]  /*07c0*/  LOP3.LUT R13, R13, 0x7ffffff, RZ, 0xc0, !PT ;  /* 0x07ffffff0d0d7812 */ /* 0x000fc600078ec0ff */
[----:B------:R-:W-:Y:S01]  /*07d0*/  IMAD.IADD R9, R0, 0x1, R9 ;  /* 0x0000000100097824 */ /* 0x000fe200078e0209 */
[----:B------:R-:W-:-:S04]  /*07e0*/  IADD3 R11, PT, PT, R10, R11, R13 ;  /* 0x0000000b0a0b7210 */ /* 0x000fc80007ffe00d */
[----:B------:R-:W-:Y:S01]  /*07f0*/  ISETP.GT.AND P0, PT, R9, R8, PT ;  /* 0x000000080900720c */ /* 0x000fe20003f04270 */
[----:B------:R0:W-:-:S12]  /*0800*/  STG.E desc[UR6][R2.64], R11 ;  /* 0x0000000b02007986 */ /* 0x0001d8000c101906 */
[----:B0-----:R-:W-:Y:S05]  /*0810*/  @!P0 BRA `(.L_x_9) ;  /* 0xfffffffc00a88947 */ /* 0x001fea000383ffff */
[----:B------:R-:W-:Y:S05]  /*0820*/  EXIT ;  /* 0x000000000000794d */ /* 0x000fea0003800000 */
.L_x_10:
        /* <DEDUP_REMOVED lines=13> */
.L_x_12:


//--------------------- .nv.shared._Z23mergeHistogram256KernelPj --------------------------
	.section	.nv.shared._Z23mergeHistogram256KernelPj,"aw",@nobits
	.sectionflags	@""
	.align	4
.nv.shared._Z23mergeHistogram256KernelPj:
	.zero		1280


//--------------------- .nv.shared.reserved.0     --------------------------
	.section	.nv.shared.reserved.0,"aw",@nobits
	.weak		__nv_reservedSMEM_offset_0_alias
	.size		__nv_reservedSMEM_offset_0_alias, 0, 64
	.other		__nv_reservedSMEM_offset_0_alias,@"STO_CUDA_RESERVED_SHARED STV_DEFAULT"
__nv_reservedSMEM_offset_0_alias:
	.zero		0
	.zero		64


//--------------------- .nv.shared._Z18histogram256KernelPjS_i --------------------------
	.section	.nv.shared._Z18histogram256KernelPjS_i,"aw",@nobits
	.sectionflags	@""
	.align	4
.nv.shared._Z18histogram256KernelPjS_i:
	.zero		7168


//--------------------- .nv.constant0._Z23mergeHistogram256KernelPj --------------------------
	.section	.nv.constant0._Z23mergeHistogram256KernelPj,"a",@progbits
	.sectionflags	@""
	.align	4
.nv.constant0._Z23mergeHistogram256KernelPj:
	.zero		904


//--------------------- .nv.constant0._Z18histogram256KernelPjS_i --------------------------
	.section	.nv.constant0._Z18histogram256KernelPjS_i,"a",@progbits
	.sectionflags	@""
	.align	4
.nv.constant0._Z18histogram256KernelPjS_i:
	.zero		916


//--------------------- SYMBOLS --------------------------

	.type		.nv.reservedSmem.offset0,@object
	.size		.nv.reservedSmem.offset0,0x4
	.type		.nv.reservedSmem.cap,@object
	.size		.nv.reservedSmem.cap,0x4
